//
// Generated by NVIDIA NVVM Compiler
//
// Compiler Build ID: CL-36424714
// Cuda compilation tools, release 13.0, V13.0.88
// Based on NVVM 20.0.0
//

.version 9.0
.target sm_100
.address_size 64

	// .globl	_Z9kroneckerPiS_S_ii

.visible .entry _Z9kroneckerPiS_S_ii(
	.param .u64 .ptr .align 1 _Z9kroneckerPiS_S_ii_param_0,
	.param .u64 .ptr .align 1 _Z9kroneckerPiS_S_ii_param_1,
	.param .u64 .ptr .align 1 _Z9kroneckerPiS_S_ii_param_2,
	.param .u32 _Z9kroneckerPiS_S_ii_param_3,
	.param .u32 _Z9kroneckerPiS_S_ii_param_4
)
{
	.reg .b32 	%r<24>;
	.reg .b64 	%rd<13>;

	ld.param.u64 	%rd1, [_Z9kroneckerPiS_S_ii_param_0];
	ld.param.u64 	%rd2, [_Z9kroneckerPiS_S_ii_param_1];
	ld.param.u64 	%rd3, [_Z9kroneckerPiS_S_ii_param_2];
	ld.param.u32 	%r1, [_Z9kroneckerPiS_S_ii_param_3];
	ld.param.u32 	%r2, [_Z9kroneckerPiS_S_ii_param_4];
	cvta.to.global.u64 	%rd4, %rd3;
	cvta.to.global.u64 	%rd5, %rd2;
	cvta.to.global.u64 	%rd6, %rd1;
	mov.u32 	%r3, %ctaid.y;
	mov.u32 	%r4, %ntid.y;
	mov.u32 	%r5, %tid.y;
	mad.lo.s32 	%r6, %r3, %r4, %r5;
	mov.u32 	%r7, %ctaid.x;
	mov.u32 	%r8, %ntid.x;
	mov.u32 	%r9, %tid.x;
	mad.lo.s32 	%r10, %r7, %r8, %r9;
	div.s32 	%r11, %r10, %r2;
	div.s32 	%r12, %r6, %r2;
	mad.lo.s32 	%r13, %r12, %r1, %r11;
	mul.lo.s32 	%r14, %r11, %r2;
	sub.s32 	%r15, %r10, %r14;
	mul.lo.s32 	%r16, %r12, %r2;
	sub.s32 	%r17, %r6, %r16;
	mad.lo.s32 	%r18, %r17, %r2, %r15;
	mul.wide.s32 	%rd7, %r13, 4;
	add.s64 	%rd8, %rd6, %rd7;
	ld.global.u32 	%r19, [%rd8];
	mul.wide.s32 	%rd9, %r18, 4;
	add.s64 	%rd10, %rd5, %rd9;
	ld.global.u32 	%r20, [%rd10];
	mul.lo.s32 	%r21, %r20, %r19;
	mul.lo.s32 	%r22, %r1, %r6;
	mad.lo.s32 	%r23, %r22, %r2, %r10;
	mul.wide.s32 	%rd11, %r23, 4;
	add.s64 	%rd12, %rd4, %rd11;
	st.global.u32 	[%rd12], %r21;
	ret;

}


// ===== COMPILED SASS (sm_100) =====

	.target	sm_100

	.elftype	@"ET_EXEC"


//--------------------- .note.nv.tkinfo           --------------------------
	.section	.note.nv.tkinfo,"",@"SHT_NOTE"
	.sectionflags	@"SHF_NOTE_NV_TKINFO"
	.tkinfo
        /*0018*/ 	.word	0x00000002
        /*0030*/ 	.string	""
        /*0030*/ 	.string	"ptxas"
        /*0030*/ 	.string	"Cuda compilation tools, release 13.0, V13.0.88"
        /*0030*/ 	.string	"Build cuda_13.0.r13.0/compiler.36424714_0"
        /*0030*/ 	.string	"-arch sm_100 -m 64 "



//--------------------- .note.nv.cuinfo           --------------------------
	.section	.note.nv.cuinfo,"",@"SHT_NOTE"
	.sectionflags	@"SHF_NOTE_NV_CUINFO"
        /*0018*/ 	.short	0x0002
        /*001a*/ 	.short	0x0064
        /*001c*/ 	.short	0x0082
	.zero		2


//--------------------- .nv.info                  --------------------------
	.section	.nv.info,"",@"SHT_CUDA_INFO"
	.align	4


	//----- nvinfo : EIATTR_REGCOUNT
	.align		4
        /*0000*/ 	.byte	0x04, 0x2f
        /*0002*/ 	.short	(.L_1 - .L_0)
	.align		4
.L_0:
        /*0004*/ 	.word	index@(_Z9kroneckerPiS_S_ii)
        /*0008*/ 	.word	0x00000012


	//----- nvinfo : EIATTR_FRAME_SIZE
	.align		4
.L_1:
        /*000c*/ 	.byte	0x04, 0x11
        /*000e*/ 	.short	(.L_3 - .L_2)
	.align		4
.L_2:
        /*0010*/ 	.word	index@(_Z9kroneckerPiS_S_ii)
        /*0014*/ 	.word	0x00000000


	//----- nvinfo : EIATTR_MIN_STACK_SIZE
	.align		4
.L_3:
        /*0018*/ 	.byte	0x04, 0x12
        /*001a*/ 	.short	(.L_5 - .L_4)
	.align		4
.L_4:
        /*001c*/ 	.word	index@(_Z9kroneckerPiS_S_ii)
        /*0020*/ 	.word	0x00000000
.L_5:


//--------------------- .nv.compat                --------------------------
	.section	.nv.compat,"",@"SHT_CUDA_COMPAT_INFO"
	.align	4
        /*0000*/ 	.byte	0x02, 0x09, 0x00, 0x00, 0x02, 0x02, 0x01, 0x00, 0x02, 0x05, 0x05, 0x00, 0x03, 0x07, 0x01, 0x01
        /*0010*/ 	.byte	0x02, 0x03, 0x00, 0x00, 0x02, 0x06, 0x01, 0x00, 0x04, 0x0b, 0x08, 0x00, 0x09, 0x00, 0x00, 0x00
        /*0020*/ 	.byte	0x00, 0x00, 0x00, 0x00


//--------------------- .nv.info._Z9kroneckerPiS_S_ii --------------------------
	.section	.nv.info._Z9kroneckerPiS_S_ii,"",@"SHT_CUDA_INFO"
	.sectionflags	@""
	.align	4


	//----- nvinfo : EIATTR_CUDA_API_VERSION
	.align		4
        /*0000*/ 	.byte	0x04, 0x37
        /*0002*/ 	.short	(.L_7 - .L_6)
.L_6:
        /*0004*/ 	.word	0x00000082


	//----- nvinfo : EIATTR_KPARAM_INFO
	.align		4
.L_7:
        /*0008*/ 	.byte	0x04, 0x17
        /*000a*/ 	.short	(.L_9 - .L_8)
.L_8:
        /*000c*/ 	.word	0x00000000
        /*0010*/ 	.short	0x0004
        /*0012*/ 	.short	0x001c
        /*0014*/ 	.byte	0x00, 0xf0, 0x11, 0x00


	//----- nvinfo : EIATTR_KPARAM_INFO
	.align		4
.L_9:
        /*0018*/ 	.byte	0x04, 0x17
        /*001a*/ 	.short	(.L_11 - .L_10)
.L_10:
        /*001c*/ 	.word	0x00000000
        /*0020*/ 	.short	0x0003
        /*0022*/ 	.short	0x0018
        /*0024*/ 	.byte	0x00, 0xf0, 0x11, 0x00


	//----- nvinfo : EIATTR_KPARAM_INFO
	.align		4
.L_11:
        /*0028*/ 	.byte	0x04, 0x17
        /*002a*/ 	.short	(.L_13 - .L_12)
.L_12:
        /*002c*/ 	.word	0x00000000
        /*0030*/ 	.short	0x0002
        /*0032*/ 	.short	0x0010
        /*0034*/ 	.byte	0x00, 0xf5, 0x21, 0x00


	//----- nvinfo : EIATTR_KPARAM_INFO
	.align		4
.L_13:
        /*0038*/ 	.byte	0x04, 0x17
        /*003a*/ 	.short	(.L_15 - .L_14)
.L_14:
        /*003c*/ 	.word	0x00000000
        /*0040*/ 	.short	0x0001
        /*0042*/ 	.short	0x0008
        /*0044*/ 	.byte	0x00, 0xf5, 0x21, 0x00


	//----- nvinfo : EIATTR_KPARAM_INFO
	.align		4
.L_15:
        /*0048*/ 	.byte	0x04, 0x17
        /*004a*/ 	.short	(.L_17 - .L_16)
.L_16:
        /*004c*/ 	.word	0x00000000
        /*0050*/ 	.short	0x0000
        /*0052*/ 	.short	0x0000
        /*0054*/ 	.byte	0x00, 0xf5, 0x21, 0x00


	//----- nvinfo : EIATTR_SPARSE_MMA_MASK
	.align		4
.L_17:
        /*0058*/ 	.byte	0x03, 0x50
        /*005a*/ 	.short	0x0000


	//----- nvinfo : EIATTR_MAXREG_COUNT
	.align		4
        /*005c*/ 	.byte	0x03, 0x1b
        /*005e*/ 	.short	0x00ff


	//----- nvinfo : EIATTR_MERCURY_ISA_VERSION
	.align		4
        /*0060*/ 	.byte	0x03, 0x5f
        /*0062*/ 	.short	0x0101


	//----- nvinfo : EIATTR_VRC_CTA_INIT_COUNT
	.align		4
        /*0064*/ 	.byte	0x02, 0x4a
	.zero		1
	.zero		1


	//----- nvinfo : EIATTR_EXIT_INSTR_OFFSETS
	.align		4
        /*0068*/ 	.byte	0x04, 0x1c
        /*006a*/ 	.short	(.L_19 - .L_18)


	//   ....[0]....
.L_18:
        /*006c*/ 	.word	0x00000430


	//----- nvinfo : EIATTR_CBANK_PARAM_SIZE
	.align		4
.L_19:
        /*0070*/ 	.byte	0x03, 0x19
        /*0072*/ 	.short	0x0020


	//----- nvinfo : EIATTR_PARAM_CBANK
	.align		4
        /*0074*/ 	.byte	0x04, 0x0a
        /*0076*/ 	.short	(.L_21 - .L_20)
	.align		4
.L_20:
        /*0078*/ 	.word	index@(.nv.constant0._Z9kroneckerPiS_S_ii)
        /*007c*/ 	.short	0x0380
        /*007e*/ 	.short	0x0020


	//----- nvinfo : EIATTR_SW_WAR
	.align		4
.L_21:
        /*0080*/ 	.byte	0x04, 0x36
        /*0082*/ 	.short	(.L_23 - .L_22)
.L_22:
        /*0084*/ 	.word	0x00000008
.L_23:


//--------------------- .nv.callgraph             --------------------------
	.section	.nv.callgraph,"",@"SHT_CUDA_CALLGRAPH"
	.align	4
	.sectionentsize	8
	.align		4
        /*0000*/ 	.word	0x00000000
	.align		4
        /*0004*/ 	.word	0xffffffff
	.align		4
        /*0008*/ 	.word	0x00000000
	.align		4
        /*000c*/ 	.word	0xfffffffe
	.align		4
        /*0010*/ 	.word	0x00000000
	.align		4
        /*0014*/ 	.word	0xfffffffd
	.align		4
        /*0018*/ 	.word	0x00000000
	.align		4
        /*001c*/ 	.word	0xfffffffc


//--------------------- .text._Z9kroneckerPiS_S_ii --------------------------
	.section	.text._Z9kroneckerPiS_S_ii,"ax",@progbits
	.align	128
        .global         _Z9kroneckerPiS_S_ii
        .type           _Z9kroneckerPiS_S_ii,@function
        .size           _Z9kroneckerPiS_S_ii,(.L_x_1 - _Z9kroneckerPiS_S_ii)
        .other          _Z9kroneckerPiS_S_ii,@"STO_CUDA_ENTRY STV_DEFAULT"
_Z9kroneckerPiS_S_ii:
.text._Z9kroneckerPiS_S_ii:
[----:B------:R-:W-:Y:S08]  /*0000*/  LDC R1, c[0x0][0x37c] ;  /* 0x0000df00ff017b82 */ /* 0x000ff00000000800 */
[----:B------:R-:W0:Y:S01]  /*0010*/  LDC R0, c[0x0][0x39c] ;  /* 0x0000e700ff007b82 */ /* 0x000e220000000800 */
[----:B------:R-:W1:Y:S01]  /*0020*/  S2R R6, SR_TID.Y ;  /* 0x0000000000067919 */ /* 0x000e620000002200 */
[----:B------:R-:W2:Y:S01]  /*0030*/  LDCU UR6, c[0x0][0x398] ;  /* 0x00007300ff0677ac */ /* 0x000ea20008000800 */
[----:B------:R-:W3:Y:S05]  /*0040*/  S2R R8, SR_TID.X ;  /* 0x0000000000087919 */ /* 0x000eea0000002100 */
[----:B------:R-:W1:Y:S08]  /*0050*/  LDC R7, c[0x0][0x364] ;  /* 0x0000d900ff077b82 */ /* 0x000e700000000800 */
[----:B------:R-:W1:Y:S01]  /*0060*/  S2UR UR4, SR_CTAID.Y ;  /* 0x00000000000479c3 */ /* 0x000e620000002600 */
[----:B0-----:R-:W-:-:S07]  /*0070*/  IABS R5, R0 ;  /* 0x0000000000057213 */ /* 0x001fce0000000000 */
[----:B------:R-:W3:Y:S01]  /*0080*/  S2UR UR5, SR_CTAID.X ;  /* 0x00000000000579c3 */ /* 0x000ee20000002500 */
[----:B------:R-:W0:Y:S07]  /*0090*/  I2F.RP R4, R5 ;  /* 0x0000000500047306 */ /* 0x000e2e0000209400 */
[----:B------:R-:W3:Y:S01]  /*00a0*/  LDC R9, c[0x0][0x360] ;  /* 0x0000d800ff097b82 */ /* 0x000ee20000000800 */
[----:B-1----:R-:W-:Y:S01]  /*00b0*/  IMAD R7, R7, UR4, R6 ;  /* 0x0000000407077c24 */ /* 0x002fe2000f8e0206 */
[----:B0-----:R-:W0:Y:S01]  /*00c0*/  MUFU.RCP R4, R4 ;  /* 0x0000000400047308 */ /* 0x001e220000001000 */
[----:B---3--:R-:W-:Y:S01]  /*00d0*/  IMAD R9, R9, UR5, R8 ;  /* 0x0000000509097c24 */ /* 0x008fe2000f8e0208 */
[----:B------:R-:W1:Y:S01]  /*00e0*/  LDCU.64 UR4, c[0x0][0x358] ;  /* 0x00006b00ff0477ac */ /* 0x000e620008000a00 */
[----:B0-----:R-:W-:-:S03]  /*00f0*/  IADD3 R2, PT, PT, R4, 0xffffffe, RZ ;  /* 0x0ffffffe04027810 */ /* 0x001fc60007ffe0ff */
[----:B------:R-:W-:Y:S02]  /*0100*/  IABS R4, R9 ;  /* 0x0000000900047213 */ /* 0x000fe40000000000 */
[----:B------:R0:W3:Y:S02]  /*0110*/  F2I.FTZ.U32.TRUNC.NTZ R3, R2 ;  /* 0x0000000200037305 */ /* 0x0000e4000021f000 */
[----:B0-----:R-:W-:Y:S02]  /*0120*/  HFMA2 R2, -RZ, RZ, 0, 0 ;  /* 0x00000000ff027431 */ /* 0x001fe400000001ff */
[----:B---3--:R-:W-:-:S04]  /*0130*/  IMAD.MOV R10, RZ, RZ, -R3 ;  /* 0x000000ffff0a7224 */ /* 0x008fc800078e0a03 */
[----:B------:R-:W-:Y:S01]  /*0140*/  IMAD R11, R10, R5, RZ ;  /* 0x000000050a0b7224 */ /* 0x000fe200078e02ff */
[----:B------:R-:W-:-:S03]  /*0150*/  IABS R10, R7 ;  /* 0x00000007000a7213 */ /* 0x000fc60000000000 */
[----:B------:R-:W-:Y:S01]  /*0160*/  IMAD.HI.U32 R3, R3, R11, R2 ;  /* 0x0000000b03037227 */ /* 0x000fe200078e0002 */
[----:B------:R-:W-:-:S05]  /*0170*/  LOP3.LUT R11, RZ, R0, RZ, 0x33, !PT ;  /* 0x00000000ff0b7212 */ /* 0x000fca00078e33ff */
[----:B------:R-:W-:-:S04]  /*0180*/  IMAD.HI.U32 R8, R3, R10, RZ ;  /* 0x0000000a03087227 */ /* 0x000fc800078e00ff */
[----:B------:R-:W-:Y:S01]  /*0190*/  IMAD.HI.U32 R6, R3, R4, RZ ;  /* 0x0000000403067227 */ /* 0x000fe200078e00ff */
[----:B------:R-:W-:-:S03]  /*01a0*/  IADD3 R3, PT, PT, -R8, RZ, RZ ;  /* 0x000000ff08037210 */ /* 0x000fc60007ffe1ff */
[----:B------:R-:W-:Y:S02]  /*01b0*/  IMAD.MOV R2, RZ, RZ, -R6 ;  /* 0x000000ffff027224 */ /* 0x000fe400078e0a06 */
[C---:B------:R-:W-:Y:S02]  /*01c0*/  IMAD R3, R5.reuse, R3, R10 ;  /* 0x0000000305037224 */ /* 0x040fe400078e020a */
[----:B------:R-:W-:-:S03]  /*01d0*/  IMAD R2, R5, R2, R4 ;  /* 0x0000000205027224 */ /* 0x000fc600078e0204 */
[C---:B------:R-:W-:Y:S02]  /*01e0*/  ISETP.GT.U32.AND P5, PT, R5.reuse, R3, PT ;  /* 0x000000030500720c */ /* 0x040fe40003fa4070 */
[----:B------:R-:W-:-:S11]  /*01f0*/  ISETP.GT.U32.AND P4, PT, R5, R2, PT ;  /* 0x000000020500720c */ /* 0x000fd60003f84070 */
[-C--:B------:R-:W-:Y:S02]  /*0200*/  @!P5 IADD3 R3, PT, PT, R3, -R5.reuse, RZ ;  /* 0x800000050303d210 */ /* 0x080fe40007ffe0ff */
[----:B------:R-:W-:Y:S01]  /*0210*/  @!P4 IMAD.IADD R2, R2, 0x1, -R5 ;  /* 0x000000010202c824 */ /* 0x000fe200078e0a05 */
[----:B------:R-:W-:Y:S01]  /*0220*/  @!P5 IADD3 R8, PT, PT, R8, 0x1, RZ ;  /* 0x000000010808d810 */ /* 0x000fe20007ffe0ff */
[----:B------:R-:W-:Y:S01]  /*0230*/  @!P4 VIADD R6, R6, 0x1 ;  /* 0x000000010606c836 */ /* 0x000fe20000000000 */
[-C--:B------:R-:W-:Y:S02]  /*0240*/  ISETP.GE.U32.AND P3, PT, R3, R5.reuse, PT ;  /* 0x000000050300720c */ /* 0x080fe40003f66070 */
[----:B------:R-:W-:Y:S02]  /*0250*/  ISETP.GE.U32.AND P2, PT, R2, R5, PT ;  /* 0x000000050200720c */ /* 0x000fe40003f46070 */
[-C--:B------:R-:W-:Y:S01]  /*0260*/  LOP3.LUT R3, R7, R0.reuse, RZ, 0x3c, !PT ;  /* 0x0000000007037212 */ /* 0x080fe200078e3cff */
[----:B------:R-:W0:Y:S01]  /*0270*/  LDC.64 R4, c[0x0][0x380] ;  /* 0x0000e000ff047b82 */ /* 0x000e220000000a00 */
[----:B------:R-:W-:-:S02]  /*0280*/  LOP3.LUT R2, R9, R0, RZ, 0x3c, !PT ;  /* 0x0000000009027212 */ /* 0x000fc400078e3cff */
[----:B------:R-:W-:Y:S02]  /*0290*/  ISETP.GE.AND P0, PT, R3, RZ, PT ;  /* 0x000000ff0300720c */ /* 0x000fe40003f06270 */
[----:B------:R-:W-:-:S03]  /*02a0*/  ISETP.GE.AND P1, PT, R2, RZ, PT ;  /* 0x000000ff0200720c */ /* 0x000fc60003f26270 */
[----:B------:R-:W-:Y:S01]  /*02b0*/  @P3 IADD3 R8, PT, PT, R8, 0x1, RZ ;  /* 0x0000000108083810 */ /* 0x000fe20007ffe0ff */
[----:B------:R-:W3:Y:S01]  /*02c0*/  LDC.64 R2, c[0x0][0x388] ;  /* 0x0000e200ff027b82 */ /* 0x000ee20000000a00 */
[----:B------:R-:W-:Y:S01]  /*02d0*/  @P2 VIADD R6, R6, 0x1 ;  /* 0x0000000106062836 */ /* 0x000fe20000000000 */
[----:B------:R-:W-:-:S05]  /*02e0*/  ISETP.NE.AND P2, PT, R0, RZ, PT ;  /* 0x000000ff0000720c */ /* 0x000fca0003f45270 */
[----:B------:R-:W-:Y:S02]  /*02f0*/  @!P0 IMAD.MOV R8, RZ, RZ, -R8 ;  /* 0x000000ffff088224 */ /* 0x000fe400078e0a08 */
[----:B------:R-:W-:-:S03]  /*0300*/  @!P1 IADD3 R6, PT, PT, -R6, RZ, RZ ;  /* 0x000000ff06069210 */ /* 0x000fc60007ffe1ff */
[C---:B------:R-:W-:Y:S02]  /*0310*/  SEL R8, R11.reuse, R8, !P2 ;  /* 0x000000080b087207 */ /* 0x040fe40005000000 */
[----:B------:R-:W-:Y:S02]  /*0320*/  SEL R15, R11, R6, !P2 ;  /* 0x000000060b0f7207 */ /* 0x000fe40005000000 */
[C---:B------:R-:W-:Y:S02]  /*0330*/  IADD3 R6, PT, PT, -R8.reuse, RZ, RZ ;  /* 0x000000ff08067210 */ /* 0x040fe40007ffe1ff */
[----:B------:R-:W-:Y:S01]  /*0340*/  IADD3 R13, PT, PT, -R15, RZ, RZ ;  /* 0x000000ff0f0d7210 */ /* 0x000fe20007ffe1ff */
[----:B--2---:R-:W-:Y:S02]  /*0350*/  IMAD R11, R8, UR6, R15 ;  /* 0x00000006080b7c24 */ /* 0x004fe4000f8e020f */
[C---:B------:R-:W-:Y:S02]  /*0360*/  IMAD R6, R0.reuse, R6, R7 ;  /* 0x0000000600067224 */ /* 0x040fe400078e0207 */
[----:B------:R-:W-:-:S02]  /*0370*/  IMAD R13, R0, R13, R9 ;  /* 0x0000000d000d7224 */ /* 0x000fc400078e0209 */
[----:B0-----:R-:W-:Y:S02]  /*0380*/  IMAD.WIDE R4, R11, 0x4, R4 ;  /* 0x000000040b047825 */ /* 0x001fe400078e0204 */
[----:B------:R-:W0:Y:S02]  /*0390*/  LDC.64 R10, c[0x0][0x390] ;  /* 0x0000e400ff0a7b82 */ /* 0x000e240000000a00 */
[----:B------:R-:W-:Y:S02]  /*03a0*/  IMAD R13, R6, R0, R13 ;  /* 0x00000000060d7224 */ /* 0x000fe400078e020d */
[----:B-1----:R-:W2:Y:S02]  /*03b0*/  LDG.E R4, desc[UR4][R4.64] ;  /* 0x0000000404047981 */ /* 0x002ea4000c1e1900 */
[----:B---3--:R-:W-:-:S06]  /*03c0*/  IMAD.WIDE R2, R13, 0x4, R2 ;  /* 0x000000040d027825 */ /* 0x008fcc00078e0202 */
[----:B------:R-:W2:Y:S01]  /*03d0*/  LDG.E R3, desc[UR4][R2.64] ;  /* 0x0000000402037981 */ /* 0x000ea2000c1e1900 */
[----:B------:R-:W-:-:S04]  /*03e0*/  IMAD R7, R7, UR6, RZ ;  /* 0x0000000607077c24 */ /* 0x000fc8000f8e02ff */
[----:B------:R-:W-:-:S04]  /*03f0*/  IMAD R7, R7, R0, R9 ;  /* 0x0000000007077224 */ /* 0x000fc800078e0209 */
[----:B0-----:R-:W-:-:S04]  /*0400*/  IMAD.WIDE R6, R7, 0x4, R10 ;  /* 0x0000000407067825 */ /* 0x001fc800078e020a */
[----:B--2---:R-:W-:-:S05]  /*0410*/  IMAD R9, R4, R3, RZ ;  /* 0x0000000304097224 */ /* 0x004fca00078e02ff */
[----:B------:R-:W-:Y:S01]  /*0420*/  STG.E desc[UR4][R6.64], R9 ;  /* 0x0000000906007986 */ /* 0x000fe2000c101904 */
[----:B------:R-:W-:Y:S05]  /*0430*/  EXIT ;  /* 0x000000000000794d */ /* 0x000fea0003800000 */
.L_x_0:
[----:B------:R-:W-:-:S00]  /*0440*/  BRA `(.L_x_0) ;  /* 0xfffffffc00fc7947 */ /* 0x000fc0000383ffff */
[----:B------:R-:W-:-:S00]  /*0450*/  NOP ;  /* 0x0000000000007918 */ /* 0x000fc00000000000 */
        /* <DEDUP_REMOVED lines=10> */
.L_x_1:


//--------------------- .nv.shared.reserved.0     --------------------------
	.section	.nv.shared.reserved.0,"aw",@nobits
	.weak		__nv_reservedSMEM_offset_0_alias
	.size		__nv_reservedSMEM_offset_0_alias, 0, 64
	.other		__nv_reservedSMEM_offset_0_alias,@"STO_CUDA_RESERVED_SHARED STV_DEFAULT"
__nv_reservedSMEM_offset_0_alias:
	.zero		0
	.zero		64


//--------------------- .nv.constant0._Z9kroneckerPiS_S_ii --------------------------
	.section	.nv.constant0._Z9kroneckerPiS_S_ii,"a",@progbits
	.sectionflags	@""
	.align	4
.nv.constant0._Z9kroneckerPiS_S_ii:
	.zero		928


//--------------------- SYMBOLS --------------------------

	.type		.nv.reservedSmem.offset0,@object
	.size		.nv.reservedSmem.offset0,0x4
